	.headerflags	@"EF_CUDA_TEXMODE_UNIFIED EF_CUDA_64BIT_ADDRESS EF_CUDA_ACCELERATORS EF_CUDA_SM90 EF_CUDA_VIRTUAL_SM(EF_CUDA_SM90)"
	.elftype	@"ET_EXEC"


//--------------------- .nv.info                  --------------------------
	.section	.nv.info,"",@"SHT_CUDA_INFO"
	.align	4


	//----- nvinfo : EIATTR_REGCOUNT
	.align		4
        /*0000*/ 	.byte	0x04, 0x2f
        /*0002*/ 	.short	(.L_3 - .L_2)
	.align		4
.L_2:
        /*0004*/ 	.word	index@(triton_poi_fused_cat_1)
        /*0008*/ 	.word	0x0000001c


	//----- nvinfo : EIATTR_MIN_STACK_SIZE
	.align		4
.L_3:
        /*000c*/ 	.byte	0x04, 0x12
        /*000e*/ 	.short	(.L_5 - .L_4)
	.align		4
.L_4:
        /*0010*/ 	.word	index@(triton_poi_fused_cat_1)
        /*0014*/ 	.word	0x00000000


	//----- nvinfo : EIATTR_FRAME_SIZE
	.align		4
.L_5:
        /*0018*/ 	.byte	0x04, 0x11
        /*001a*/ 	.short	(.L_7 - .L_6)
	.align		4
.L_6:
        /*001c*/ 	.word	index@(triton_poi_fused_cat_1)
        /*0020*/ 	.word	0x00000000


	//----- nvinfo : EIATTR_MIN_STACK_SIZE
	.align		4
.L_7:
        /*0024*/ 	.byte	0x04, 0x12
        /*0026*/ 	.short	(.L_9 - .L_8)
	.align		4
.L_8:
        /*0028*/ 	.word	index@(triton_poi_fused_cat_1)
        /*002c*/ 	.word	0x00000000
.L_9:


//--------------------- .nv.info.triton_poi_fused_cat_1 --------------------------
	.section	.nv.info.triton_poi_fused_cat_1,"",@"SHT_CUDA_INFO"
	.sectionflags	@""
	.align	4


	//----- nvinfo : EIATTR_CUDA_API_VERSION
	.align		4
        /*0000*/ 	.byte	0x04, 0x37
        /*0002*/ 	.short	(.L_11 - .L_10)
.L_10:
        /*0004*/ 	.word	0x0000007c


	//----- nvinfo : EIATTR_KPARAM_INFO
	.align		4
.L_11:
        /*0008*/ 	.byte	0x04, 0x17
        /*000a*/ 	.short	(.L_13 - .L_12)
.L_12:
        /*000c*/ 	.word	0x00000000
        /*0010*/ 	.short	0x000b
        /*0012*/ 	.short	0x0058
        /*0014*/ 	.byte	0x00, 0xf0, 0x11, 0x00


	//----- nvinfo : EIATTR_KPARAM_INFO
	.align		4
.L_13:
        /*0018*/ 	.byte	0x04, 0x17
        /*001a*/ 	.short	(.L_15 - .L_14)
.L_14:
        /*001c*/ 	.word	0x00000000
        /*0020*/ 	.short	0x000a
        /*0022*/ 	.short	0x0050
        /*0024*/ 	.byte	0x00, 0xf4, 0x21, 0x00


	//----- nvinfo : EIATTR_KPARAM_INFO
	.align		4
.L_15:
        /*0028*/ 	.byte	0x04, 0x17
        /*002a*/ 	.short	(.L_17 - .L_16)
.L_16:
        /*002c*/ 	.word	0x00000000
        /*0030*/ 	.short	0x0009
        /*0032*/ 	.short	0x0048
        /*0034*/ 	.byte	0x00, 0xf4, 0x21, 0x00


	//----- nvinfo : EIATTR_KPARAM_INFO
	.align		4
.L_17:
        /*0038*/ 	.byte	0x04, 0x17
        /*003a*/ 	.short	(.L_19 - .L_18)
.L_18:
        /*003c*/ 	.word	0x00000000
        /*0040*/ 	.short	0x0008
        /*0042*/ 	.short	0x0040
        /*0044*/ 	.byte	0x00, 0xf4, 0x21, 0x00


	//----- nvinfo : EIATTR_KPARAM_INFO
	.align		4
.L_19:
        /*0048*/ 	.byte	0x04, 0x17
        /*004a*/ 	.short	(.L_21 - .L_20)
.L_20:
        /*004c*/ 	.word	0x00000000
        /*0050*/ 	.short	0x0007
        /*0052*/ 	.short	0x0038
        /*0054*/ 	.byte	0x00, 0xf4, 0x21, 0x00


	//----- nvinfo : EIATTR_KPARAM_INFO
	.align		4
.L_21:
        /*0058*/ 	.byte	0x04, 0x17
        /*005a*/ 	.short	(.L_23 - .L_22)
.L_22:
        /*005c*/ 	.word	0x00000000
        /*0060*/ 	.short	0x0006
        /*0062*/ 	.short	0x0030
        /*0064*/ 	.byte	0x00, 0xf4, 0x21, 0x00


	//----- nvinfo : EIATTR_KPARAM_INFO
	.align		4
.L_23:
        /*0068*/ 	.byte	0x04, 0x17
        /*006a*/ 	.short	(.L_25 - .L_24)
.L_24:
        /*006c*/ 	.word	0x00000000
        /*0070*/ 	.short	0x0005
        /*0072*/ 	.short	0x0028
        /*0074*/ 	.byte	0x00, 0xf4, 0x21, 0x00


	//----- nvinfo : EIATTR_KPARAM_INFO
	.align		4
.L_25:
        /*0078*/ 	.byte	0x04, 0x17
        /*007a*/ 	.short	(.L_27 - .L_26)
.L_26:
        /*007c*/ 	.word	0x00000000
        /*0080*/ 	.short	0x0004
        /*0082*/ 	.short	0x0020
        /*0084*/ 	.byte	0x00, 0xf4, 0x21, 0x00


	//----- nvinfo : EIATTR_KPARAM_INFO
	.align		4
.L_27:
        /*0088*/ 	.byte	0x04, 0x17
        /*008a*/ 	.short	(.L_29 - .L_28)
.L_28:
        /*008c*/ 	.word	0x00000000
        /*0090*/ 	.short	0x0003
        /*0092*/ 	.short	0x0018
        /*0094*/ 	.byte	0x00, 0xf4, 0x21, 0x00


	//----- nvinfo : EIATTR_KPARAM_INFO
	.align		4
.L_29:
        /*0098*/ 	.byte	0x04, 0x17
        /*009a*/ 	.short	(.L_31 - .L_30)
.L_30:
        /*009c*/ 	.word	0x00000000
        /*00a0*/ 	.short	0x0002
        /*00a2*/ 	.short	0x0010
        /*00a4*/ 	.byte	0x00, 0xf4, 0x21, 0x00


	//----- nvinfo : EIATTR_KPARAM_INFO
	.align		4
.L_31:
        /*00a8*/ 	.byte	0x04, 0x17
        /*00aa*/ 	.short	(.L_33 - .L_32)
.L_32:
        /*00ac*/ 	.word	0x00000000
        /*00b0*/ 	.short	0x0001
        /*00b2*/ 	.short	0x0008
        /*00b4*/ 	.byte	0x00, 0xf4, 0x21, 0x00


	//----- nvinfo : EIATTR_KPARAM_INFO
	.align		4
.L_33:
        /*00b8*/ 	.byte	0x04, 0x17
        /*00ba*/ 	.short	(.L_35 - .L_34)
.L_34:
        /*00bc*/ 	.word	0x00000000
        /*00c0*/ 	.short	0x0000
        /*00c2*/ 	.short	0x0000
        /*00c4*/ 	.byte	0x00, 0xf4, 0x21, 0x00


	//----- nvinfo : EIATTR_SPARSE_MMA_MASK
	.align		4
.L_35:
        /*00c8*/ 	.byte	0x03, 0x50
        /*00ca*/ 	.short	0x0000


	//----- nvinfo : EIATTR_MAXREG_COUNT
	.align		4
        /*00cc*/ 	.byte	0x03, 0x1b
        /*00ce*/ 	.short	0x00ff


	//----- nvinfo : EIATTR_EXIT_INSTR_OFFSETS
	.align		4
        /*00d0*/ 	.byte	0x04, 0x1c
        /*00d2*/ 	.short	(.L_37 - .L_36)


	//   ....[0]....
.L_36:
        /*00d4*/ 	.word	0x00000520


	//   ....[1]....
        /*00d8*/ 	.word	0x00000540


	//----- nvinfo : EIATTR_REQNTID
	.align		4
.L_37:
        /*00dc*/ 	.byte	0x04, 0x10
        /*00de*/ 	.short	(.L_39 - .L_38)
.L_38:
        /*00e0*/ 	.word	0x00000080
        /*00e4*/ 	.word	0x00000001
        /*00e8*/ 	.word	0x00000001


	//----- nvinfo : EIATTR_CBANK_PARAM_SIZE
	.align		4
.L_39:
        /*00ec*/ 	.byte	0x03, 0x19
        /*00ee*/ 	.short	0x005c


	//----- nvinfo : EIATTR_PARAM_CBANK
	.align		4
        /*00f0*/ 	.byte	0x04, 0x0a
        /*00f2*/ 	.short	(.L_41 - .L_40)
	.align		4
.L_40:
        /*00f4*/ 	.word	index@(.nv.constant0.triton_poi_fused_cat_1)
        /*00f8*/ 	.short	0x0210
        /*00fa*/ 	.short	0x005c


	//----- nvinfo : EIATTR_SW_WAR
	.align		4
.L_41:
        /*00fc*/ 	.byte	0x04, 0x36
        /*00fe*/ 	.short	(.L_43 - .L_42)
.L_42:
        /*0100*/ 	.word	0x00000008
.L_43:


//--------------------- .nv.callgraph             --------------------------
	.section	.nv.callgraph,"",@"SHT_CUDA_CALLGRAPH"
	.align	4
	.sectionentsize	8
	.align		4
        /*0000*/ 	.word	0x00000000
	.align		4
        /*0004*/ 	.word	0xffffffff
	.align		4
        /*0008*/ 	.word	0x00000000
	.align		4
        /*000c*/ 	.word	0xfffffffe
	.align		4
        /*0010*/ 	.word	0x00000000
	.align		4
        /*0014*/ 	.word	0xfffffffd
	.align		4
        /*0018*/ 	.word	0x00000000
	.align		4
        /*001c*/ 	.word	0xfffffffc


//--------------------- .nv.constant4             --------------------------
	.section	.nv.constant4,"a",@progbits
	.align	8
	.align		8
.nv.constant4:
        /*0000*/ 	.dword	_$_str
	.align		8
        /*0008*/ 	.dword	_$_str_$_2


//--------------------- .text.triton_poi_fused_cat_1 --------------------------
	.section	.text.triton_poi_fused_cat_1,"ax",@progbits
	.align	128
        .global         triton_poi_fused_cat_1
        .type           triton_poi_fused_cat_1,@function
        .size           triton_poi_fused_cat_1,(.L_x_1 - triton_poi_fused_cat_1)
        .other          triton_poi_fused_cat_1,@"STO_CUDA_ENTRY STV_DEFAULT"
triton_poi_fused_cat_1:
.text.triton_poi_fused_cat_1:
[----:B------:R-:W0:Y:S01]  /*0000*/  LDC R1, c[0x0][0x28] ;  /* 0x00000a00ff017b82 */ /* 0x000e220000000800 */
[----:B------:R-:W1:Y:S07]  /*0010*/  S2R R18, SR_TID.X ;  /* 0x0000000000127919 */ /* 0x000e6e0000002100 */
[----:B------:R-:W2:Y:S01]  /*0020*/  LDC.64 R2, c[0x0][0x220] ;  /* 0x00008800ff027b82 */ /* 0x000ea20000000a00 */
[----:B------:R-:W-:Y:S01]  /*0030*/  ULDC.64 UR4, c[0x0][0x208] ;  /* 0x0000820000047ab9 */ /* 0x000fe20000000a00 */
[----:B------:R-:W3:Y:S06]  /*0040*/  S2R R7, SR_CTAID.X ;  /* 0x0000000000077919 */ /* 0x000eec0000002500 */
[----:B------:R-:W4:Y:S08]  /*0050*/  LDC.64 R4, c[0x0][0x248] ;  /* 0x00009200ff047b82 */ /* 0x000f300000000a00 */
[----:B------:R-:W5:Y:S01]  /*0060*/  LDC.64 R14, c[0x0][0x210] ;  /* 0x00008400ff0e7b82 */ /* 0x000f620000000a00 */
[----:B--2---:R2:W5:Y:S07]  /*0070*/  LDG.E R20, desc[UR4][R2.64] ;  /* 0x0000000402147981 */ /* 0x00456e000c1e1900 */
[----:B------:R-:W5:Y:S01]  /*0080*/  LDC.64 R16, c[0x0][0x238] ;  /* 0x00008e00ff107b82 */ /* 0x000f620000000a00 */
[----:B-1----:R-:W-:Y:S01]  /*0090*/  LOP3.LUT R18, R18, 0x7f, RZ, 0xc0, !PT ;  /* 0x0000007f12127812 */ /* 0x002fe200078ec0ff */
[----:B----4-:R1:W4:Y:S06]  /*00a0*/  LDG.E R21, desc[UR4][R4.64] ;  /* 0x0000000404157981 */ /* 0x01032c000c1e1900 */
[----:B------:R-:W5:Y:S01]  /*00b0*/  LDC.64 R12, c[0x0][0x218] ;  /* 0x00008600ff0c7b82 */ /* 0x000f620000000a00 */
[----:B---3--:R-:W-:-:S05]  /*00c0*/  IMAD R18, R7, 0x80, R18 ;  /* 0x0000008007127824 */ /* 0x008fca00078e0212 */
[----:B------:R-:W-:Y:S02]  /*00d0*/  SHF.R.S32.HI R19, RZ, 0x1f, R18 ;  /* 0x0000001fff137819 */ /* 0x000fe40000011412 */
[----:B--2---:R-:W2:Y:S01]  /*00e0*/  LDC.64 R2, c[0x0][0x240] ;  /* 0x00009000ff027b82 */ /* 0x004ea20000000a00 */
[----:B------:R-:W-:Y:S02]  /*00f0*/  ISETP.GE.AND P0, PT, R18, 0x80, PT ;  /* 0x000000801200780c */ /* 0x000fe40003f06270 */
[CC--:B------:R-:W-:Y:S02]  /*0100*/  LEA.HI R0, R19.reuse, R18.reuse, RZ, 0x4 ;  /* 0x0000001213007211 */ /* 0x0c0fe400078f20ff */
[----:B------:R-:W-:Y:S02]  /*0110*/  LEA.HI R19, R19, R18, RZ, 0x5 ;  /* 0x0000001213137211 */ /* 0x000fe400078f28ff */
[----:B------:R-:W-:Y:S01]  /*0120*/  SHF.R.S32.HI R7, RZ, 0x4, R0 ;  /* 0x00000004ff077819 */ /* 0x000fe20000011400 */
[----:B------:R-:W3:Y:S01]  /*0130*/  LDC.64 R10, c[0x0][0x228] ;  /* 0x00008a00ff0a7b82 */ /* 0x000ee20000000a00 */
[----:B-1----:R-:W-:-:S02]  /*0140*/  LOP3.LUT R5, R0, 0xfffffff0, RZ, 0xc0, !PT ;  /* 0xfffffff000057812 */ /* 0x002fc400078ec0ff */
[----:B------:R-:W-:Y:S02]  /*0150*/  LEA.HI R6, R0, R7, RZ, 0x1 ;  /* 0x0000000700067211 */ /* 0x000fe400078f08ff */
[----:B------:R-:W-:Y:S01]  /*0160*/  SHF.R.S32.HI R0, RZ, 0x5, R19 ;  /* 0x00000005ff007819 */ /* 0x000fe20000011413 */
[----:B------:R-:W-:Y:S01]  /*0170*/  IMAD.IADD R5, R18, 0x1, -R5 ;  /* 0x0000000112057824 */ /* 0x000fe200078e0a05 */
[----:B------:R-:W-:Y:S01]  /*0180*/  LOP3.LUT R6, R6, 0xfffffffe, RZ, 0xc0, !PT ;  /* 0xfffffffe06067812 */ /* 0x000fe200078ec0ff */
[----:B------:R-:W1:Y:S01]  /*0190*/  LDC.64 R8, c[0x0][0x230] ;  /* 0x00008c00ff087b82 */ /* 0x000e620000000a00 */
[----:B0----5:R0:W5:Y:S01]  /*01a0*/  LDG.E R12, desc[UR4][R12.64] ;  /* 0x000000040c0c7981 */ /* 0x021162000c1e1900 */
[----:B------:R-:W-:Y:S02]  /*01b0*/  IMAD R23, R0, 0x10, R5 ;  /* 0x0000001000177824 */ /* 0x000fe400078e0205 */
[----:B------:R-:W-:Y:S02]  /*01c0*/  IMAD.IADD R6, R7, 0x1, -R6 ;  /* 0x0000000107067824 */ /* 0x000fe400078e0a06 */
[----:B------:R-:W-:-:S02]  /*01d0*/  IMAD.WIDE R14, R23, 0x4, R14 ;  /* 0x00000004170e7825 */ /* 0x000fc400078e020e */
[----:B------:R-:W0:Y:S01]  /*01e0*/  LDC.64 R4, c[0x0][0x258] ;  /* 0x00009600ff047b82 */ /* 0x000e220000000a00 */
[C---:B------:R-:W-:Y:S01]  /*01f0*/  ISETP.GE.AND P1, PT, R6.reuse, 0x1, PT ;  /* 0x000000010600780c */ /* 0x040fe20003f26270 */
[----:B------:R-:W-:Y:S01]  /*0200*/  IMAD.WIDE R16, R23, 0x4, R16 ;  /* 0x0000000417107825 */ /* 0x000fe200078e0210 */
[----:B------:R-:W-:Y:S02]  /*0210*/  ISETP.GT.AND P2, PT, R6, RZ, !P0 ;  /* 0x000000ff0600720c */ /* 0x000fe40004744270 */
[----:B------:R-:W-:Y:S02]  /*0220*/  CS2R R22, SRZ ;  /* 0x0000000000167805 */ /* 0x000fe4000001ff00 */
[----:B------:R-:W-:Y:S01]  /*0230*/  ISETP.LT.AND P4, PT, R18, 0x80, !P1 ;  /* 0x000000801200780c */ /* 0x000fe20004f81270 */
[----:B--2---:R2:W5:Y:S01]  /*0240*/  LDG.E R24, desc[UR4][R2.64] ;  /* 0x0000000402187981 */ /* 0x004562000c1e1900 */
[----:B------:R-:W0:Y:S03]  /*0250*/  LDC.64 R6, c[0x0][0x250] ;  /* 0x00009400ff067b82 */ /* 0x000e260000000a00 */
[----:B---3--:R-:W3:Y:S04]  /*0260*/  LDG.E R10, desc[UR4][R10.64] ;  /* 0x000000040a0a7981 */ /* 0x008ee8000c1e1900 */
[----:B------:R-:W3:Y:S04]  /*0270*/  @P2 LDG.E.EL R23, desc[UR4][R16.64] ;  /* 0x0000000410172981 */ /* 0x000ee8000c2e1900 */
[----:B-1----:R-:W5:Y:S01]  /*0280*/  LDG.E R9, desc[UR4][R8.64] ;  /* 0x0000000408097981 */ /* 0x002f62000c1e1900 */
[----:B0-----:R-:W-:Y:S01]  /*0290*/  IMAD.MOV.U32 R13, RZ, RZ, 0x3e800000 ;  /* 0x3e800000ff0d7424 */ /* 0x001fe200078e00ff */
[----:B--2---:R-:W0:Y:S02]  /*02a0*/  LDC.64 R2, c[0x0][0x260] ;  /* 0x00009800ff027b82 */ /* 0x004e240000000a00 */
[----:B------:R1:W2:Y:S04]  /*02b0*/  @P4 LDG.E.EL R22, desc[UR4][R14.64] ;  /* 0x000000040e164981 */ /* 0x0002a8000c2e1900 */
[----:B------:R-:W5:Y:S04]  /*02c0*/  LDG.E R5, desc[UR4][R4.64] ;  /* 0x0000000404057981 */ /* 0x000f68000c1e1900 */
[----:B------:R2:W5:Y:S01]  /*02d0*/  LDG.E R6, desc[UR4][R6.64] ;  /* 0x0000000406067981 */ /* 0x000562000c1e1900 */
[----:B------:R-:W-:-:S05]  /*02e0*/  LOP3.LUT R19, R19, 0xffffffe0, RZ, 0xc0, !PT ;  /* 0xffffffe013137812 */ /* 0x000fca00078ec0ff */
[----:B------:R-:W-:-:S04]  /*02f0*/  IMAD.IADD R19, R18, 0x1, -R19 ;  /* 0x0000000112137824 */ /* 0x000fc800078e0a13 */
[----:B------:R-:W-:-:S04]  /*0300*/  IMAD R19, R0, 0x40, R19 ;  /* 0x0000004000137824 */ /* 0x000fc800078e0213 */
[----:B0-----:R-:W-:-:S04]  /*0310*/  IMAD.WIDE R2, R19, 0x4, R2 ;  /* 0x0000000413027825 */ /* 0x001fc800078e0202 */
[----:B------:R-:W-:-:S04]  /*0320*/  FADD R20, R20, 9.9999997473787516356e-06 ;  /* 0x3727c5ac14147421 */ /* 0x000fc80000000000 */
[----:B------:R-:W0:Y:S01]  /*0330*/  MUFU.SQRT R25, R20 ;  /* 0x0000001400197308 */ /* 0x000e220000002000 */
[----:B----4-:R-:W-:-:S07]  /*0340*/  FADD R21, R21, 9.9999997473787516356e-06 ;  /* 0x3727c5ac15157421 */ /* 0x010fce0000000000 */
[----:B-1----:R-:W1:Y:S01]  /*0350*/  MUFU.SQRT R14, R21 ;  /* 0x00000015000e7308 */ /* 0x002e620000002000 */
[C---:B0-----:R-:W-:Y:S02]  /*0360*/  FSETP.GT.AND P6, PT, R25.reuse, 8.50705917302346158658e+37, PT ;  /* 0x7e8000001900780b */ /* 0x041fe40003fc4000 */
[----:B------:R-:W-:Y:S02]  /*0370*/  FSETP.GEU.AND P3, PT, R25, 1.175494350822287508e-38, PT ;  /* 0x008000001900780b */ /* 0x000fe40003f6e000 */
[----:B------:R-:W-:Y:S02]  /*0380*/  FSEL R8, R13, 1, P6 ;  /* 0x3f8000000d087808 */ /* 0x000fe40003000000 */
[----:B-1----:R-:W-:-:S07]  /*0390*/  FSETP.GT.AND P5, PT, R14, 8.50705917302346158658e+37, PT ;  /* 0x7e8000000e00780b */ /* 0x002fce0003fa4000 */
[----:B------:R-:W-:Y:S01]  /*03a0*/  @P6 FMUL R25, R25, 0.25 ;  /* 0x3e80000019196820 */ /* 0x000fe20000400000 */
[----:B------:R-:W-:-:S03]  /*03b0*/  FSETP.GEU.AND P6, PT, R14, 1.175494350822287508e-38, PT ;  /* 0x008000000e00780b */ /* 0x000fc60003fce000 */
[----:B------:R-:W-:Y:S02]  /*03c0*/  @!P3 FMUL R25, R25, 16777216 ;  /* 0x4b8000001919b820 */ /* 0x000fe40000400000 */
[----:B------:R-:W-:-:S08]  /*03d0*/  @P5 FMUL R14, R14, 0.25 ;  /* 0x3e8000000e0e5820 */ /* 0x000fd00000400000 */
[----:B------:R-:W-:Y:S01]  /*03e0*/  @!P6 FMUL R14, R14, 16777216 ;  /* 0x4b8000000e0ee820 */ /* 0x000fe20000400000 */
[----:B------:R-:W0:Y:S01]  /*03f0*/  MUFU.RCP R25, R25 ;  /* 0x0000001900197308 */ /* 0x000e220000001000 */
[----:B------:R-:W-:-:S07]  /*0400*/  FSEL R11, R13, 1, P5 ;  /* 0x3f8000000d0b7808 */ /* 0x000fce0002800000 */
[----:B------:R-:W1:Y:S01]  /*0410*/  MUFU.RCP R14, R14 ;  /* 0x0000000e000e7308 */ /* 0x000e620000001000 */
[----:B------:R-:W-:Y:S01]  /*0420*/  @!P3 FMUL R8, R8, 16777216 ;  /* 0x4b8000000808b820 */ /* 0x000fe20000400000 */
[----:B------:R-:W-:Y:S01]  /*0430*/  @!P6 FMUL R11, R11, 16777216 ;  /* 0x4b8000000b0be820 */ /* 0x000fe20000400000 */
[----:B---3--:R-:W-:Y:S02]  /*0440*/  SEL R23, R23, RZ, P2 ;  /* 0x000000ff17177207 */ /* 0x008fe40001000000 */
[----:B--2---:R-:W-:Y:S01]  /*0450*/  SEL R7, R22, RZ, P4 ;  /* 0x000000ff16077207 */ /* 0x004fe20002000000 */
[----:B0-----:R-:W-:Y:S02]  /*0460*/  FMUL R8, R25, R8 ;  /* 0x0000000819087220 */ /* 0x001fe40000400000 */
[----:B-----5:R-:W-:Y:S01]  /*0470*/  FADD R23, -R24, R23 ;  /* 0x0000001718177221 */ /* 0x020fe20000000100 */
[----:B-1----:R-:W-:Y:S01]  /*0480*/  FMUL R4, R14, R11 ;  /* 0x0000000b0e047220 */ /* 0x002fe20000400000 */
[----:B------:R-:W-:-:S03]  /*0490*/  FADD R7, -R12, R7 ;  /* 0x000000070c077221 */ /* 0x000fc60000000100 */
[----:B------:R-:W-:Y:S01]  /*04a0*/  FMUL R4, R23, R4 ;  /* 0x0000000417047220 */ /* 0x000fe20000400000 */
[----:B------:R-:W-:-:S03]  /*04b0*/  FMUL R7, R8, R7 ;  /* 0x0000000708077220 */ /* 0x000fc60000400000 */
[----:B------:R-:W-:Y:S01]  /*04c0*/  FFMA R4, R6, R4, R5 ;  /* 0x0000000406047223 */ /* 0x000fe20000000005 */
[----:B------:R-:W-:-:S04]  /*04d0*/  FFMA R7, R10, R7, R9 ;  /* 0x000000070a077223 */ /* 0x000fc80000000009 */
[----:B------:R-:W-:Y:S02]  /*04e0*/  FSETP.GEU.AND P3, PT, R4, RZ, PT ;  /* 0x000000ff0400720b */ /* 0x000fe40003f6e000 */
[----:B------:R-:W-:-:S04]  /*04f0*/  FSETP.GEU.AND P2, PT, R7, RZ, PT ;  /* 0x000000ff0700720b */ /* 0x000fc80003f4e000 */
[----:B------:R-:W-:Y:S02]  /*0500*/  FSEL R7, R7, RZ, P2 ;  /* 0x000000ff07077208 */ /* 0x000fe40001000000 */
[----:B------:R-:W-:Y:S01]  /*0510*/  @P1 FSEL R7, R4, RZ, P3 ;  /* 0x000000ff04071208 */ /* 0x000fe20001800000 */
[----:B------:R-:W-:Y:S06]  /*0520*/  @P0 EXIT ;  /* 0x000000000000094d */ /* 0x000fec0003800000 */
[----:B------:R-:W-:Y:S01]  /*0530*/  STG.E desc[UR4][R2.64], R7 ;  /* 0x0000000702007986 */ /* 0x000fe2000c101904 */
[----:B------:R-:W-:Y:S05]  /*0540*/  EXIT ;  /* 0x000000000000794d */ /* 0x000fea0003800000 */
.L_x_0:
[----:B------:R-:W-:-:S00]  /*0550*/  BRA `(.L_x_0) ;  /* 0xfffffffc00fc7947 */ /* 0x000fc0000383ffff */
[----:B------:R-:W-:-:S00]  /*0560*/  NOP ;  /* 0x0000000000007918 */ /* 0x000fc00000000000 */
        /* <DEDUP_REMOVED lines=9> */
.L_x_1:


//--------------------- .nv.global.init           --------------------------
	.section	.nv.global.init,"aw",@progbits
.nv.global.init:
	.type		_$_str,@object
	.size		_$_str,(_$_str_$_2 - _$_str)
_$_str:
        /*0000*/ 	.byte	0x5f, 0x5f, 0x43, 0x55, 0x44, 0x41, 0x5f, 0x46, 0x54, 0x5a, 0x00
	.type		_$_str_$_2,@object
	.size		_$_str_$_2,(.L_1 - _$_str_$_2)
_$_str_$_2:
        /*000b*/ 	.byte	0x5f, 0x5f, 0x43, 0x55, 0x44, 0x41, 0x5f, 0x50, 0x52, 0x45, 0x43, 0x5f, 0x53, 0x51, 0x52, 0x54
        /*001b*/ 	.byte	0x00
.L_1:


//--------------------- .nv.constant0.triton_poi_fused_cat_1 --------------------------
	.section	.nv.constant0.triton_poi_fused_cat_1,"a",@progbits
	.sectionflags	@""
	.align	4
.nv.constant0.triton_poi_fused_cat_1:
	.zero		620
